//
// Generated by NVIDIA NVVM Compiler
//
// Compiler Build ID: CL-36424714
// Cuda compilation tools, release 13.0, V13.0.88
// Based on NVVM 20.0.0
//

.version 9.0
.target sm_100
.address_size 64

	// .globl	_Z14microbenchmarkPfS_

.visible .entry _Z14microbenchmarkPfS_(
	.param .u64 .ptr .align 1 _Z14microbenchmarkPfS__param_0,
	.param .u64 .ptr .align 1 _Z14microbenchmarkPfS__param_1
)
{
	.reg .pred 	%p<2>;
	.reg .b32 	%r<5>;
	.reg .b32 	%f<36>;
	.reg .b64 	%rd<5>;

	ld.param.u64 	%rd2, [_Z14microbenchmarkPfS__param_0];
	ld.param.u64 	%rd1, [_Z14microbenchmarkPfS__param_1];
	cvta.to.global.u64 	%rd3, %rd2;
	ld.global.f32 	%f35, [%rd3];
	mov.b32 	%r4, 0;
$L__BB0_1:
	div.rn.f32 	%f4, %f35, 0f3F9DF3B6;
	div.rn.f32 	%f5, %f4, 0f3F9DF3B6;
	div.rn.f32 	%f6, %f5, 0f3F9DF3B6;
	div.rn.f32 	%f7, %f6, 0f3F9DF3B6;
	div.rn.f32 	%f8, %f7, 0f3F9DF3B6;
	div.rn.f32 	%f9, %f8, 0f3F9DF3B6;
	div.rn.f32 	%f10, %f9, 0f3F9DF3B6;
	div.rn.f32 	%f11, %f10, 0f3F9DF3B6;
	div.rn.f32 	%f12, %f11, 0f3F9DF3B6;
	div.rn.f32 	%f13, %f12, 0f3F9DF3B6;
	div.rn.f32 	%f14, %f13, 0f3F9DF3B6;
	div.rn.f32 	%f15, %f14, 0f3F9DF3B6;
	div.rn.f32 	%f16, %f15, 0f3F9DF3B6;
	div.rn.f32 	%f17, %f16, 0f3F9DF3B6;
	div.rn.f32 	%f18, %f17, 0f3F9DF3B6;
	div.rn.f32 	%f19, %f18, 0f3F9DF3B6;
	div.rn.f32 	%f20, %f19, 0f3F9DF3B6;
	div.rn.f32 	%f21, %f20, 0f3F9DF3B6;
	div.rn.f32 	%f22, %f21, 0f3F9DF3B6;
	div.rn.f32 	%f23, %f22, 0f3F9DF3B6;
	div.rn.f32 	%f24, %f23, 0f3F9DF3B6;
	div.rn.f32 	%f25, %f24, 0f3F9DF3B6;
	div.rn.f32 	%f26, %f25, 0f3F9DF3B6;
	div.rn.f32 	%f27, %f26, 0f3F9DF3B6;
	div.rn.f32 	%f28, %f27, 0f3F9DF3B6;
	div.rn.f32 	%f29, %f28, 0f3F9DF3B6;
	div.rn.f32 	%f30, %f29, 0f3F9DF3B6;
	div.rn.f32 	%f31, %f30, 0f3F9DF3B6;
	div.rn.f32 	%f32, %f31, 0f3F9DF3B6;
	div.rn.f32 	%f33, %f32, 0f3F9DF3B6;
	div.rn.f32 	%f34, %f33, 0f3F9DF3B6;
	div.rn.f32 	%f35, %f34, 0f3F9DF3B6;
	add.s32 	%r4, %r4, 32;
	setp.ne.s32 	%p1, %r4, 10000000;
	@%p1 bra 	$L__BB0_1;
	cvta.to.global.u64 	%rd4, %rd1;
	st.global.f32 	[%rd4], %f35;
	ret;

}


// ===== COMPILED SASS (sm_100) =====

	.target	sm_100

	.elftype	@"ET_EXEC"


//--------------------- .note.nv.tkinfo           --------------------------
	.section	.note.nv.tkinfo,"",@"SHT_NOTE"
	.sectionflags	@"SHF_NOTE_NV_TKINFO"
	.tkinfo
        /*0018*/ 	.word	0x00000002
        /*0030*/ 	.string	""
        /*0030*/ 	.string	"ptxas"
        /*0030*/ 	.string	"Cuda compilation tools, release 13.0, V13.0.88"
        /*0030*/ 	.string	"Build cuda_13.0.r13.0/compiler.36424714_0"
        /*0030*/ 	.string	"-arch sm_100 -m 64 "



//--------------------- .note.nv.cuinfo           --------------------------
	.section	.note.nv.cuinfo,"",@"SHT_NOTE"
	.sectionflags	@"SHF_NOTE_NV_CUINFO"
        /*0018*/ 	.short	0x0002
        /*001a*/ 	.short	0x0064
        /*001c*/ 	.short	0x0082
	.zero		2


//--------------------- .nv.info                  --------------------------
	.section	.nv.info,"",@"SHT_CUDA_INFO"
	.align	4


	//----- nvinfo : EIATTR_REGCOUNT
	.align		4
        /*0000*/ 	.byte	0x04, 0x2f
        /*0002*/ 	.short	(.L_1 - .L_0)
	.align		4
.L_0:
        /*0004*/ 	.word	index@(_Z14microbenchmarkPfS_)
        /*0008*/ 	.word	0x00000010


	//----- nvinfo : EIATTR_FRAME_SIZE
	.align		4
.L_1:
        /*000c*/ 	.byte	0x04, 0x11
        /*000e*/ 	.short	(.L_3 - .L_2)
	.align		4
.L_2:
        /*0010*/ 	.word	index@($__internal_0_$__cuda_sm3x_div_rn_noftz_f32_slowpath)
        /*0014*/ 	.word	0x00000000


	//----- nvinfo : EIATTR_FRAME_SIZE
	.align		4
.L_3:
        /*0018*/ 	.byte	0x04, 0x11
        /*001a*/ 	.short	(.L_5 - .L_4)
	.align		4
.L_4:
        /*001c*/ 	.word	index@(_Z14microbenchmarkPfS_)
        /*0020*/ 	.word	0x00000000


	//----- nvinfo : EIATTR_MIN_STACK_SIZE
	.align		4
.L_5:
        /*0024*/ 	.byte	0x04, 0x12
        /*0026*/ 	.short	(.L_7 - .L_6)
	.align		4
.L_6:
        /*0028*/ 	.word	index@(_Z14microbenchmarkPfS_)
        /*002c*/ 	.word	0x00000000
.L_7:


//--------------------- .nv.compat                --------------------------
	.section	.nv.compat,"",@"SHT_CUDA_COMPAT_INFO"
	.align	4
        /*0000*/ 	.byte	0x02, 0x09, 0x00, 0x00, 0x02, 0x02, 0x01, 0x00, 0x02, 0x05, 0x05, 0x00, 0x03, 0x07, 0x01, 0x01
        /*0010*/ 	.byte	0x02, 0x03, 0x00, 0x00, 0x02, 0x06, 0x01, 0x00, 0x04, 0x0b, 0x08, 0x00, 0x01, 0x00, 0x00, 0x00
        /*0020*/ 	.byte	0x00, 0x00, 0x00, 0x00


//--------------------- .nv.info._Z14microbenchmarkPfS_ --------------------------
	.section	.nv.info._Z14microbenchmarkPfS_,"",@"SHT_CUDA_INFO"
	.sectionflags	@""
	.align	4


	//----- nvinfo : EIATTR_CUDA_API_VERSION
	.align		4
        /*0000*/ 	.byte	0x04, 0x37
        /*0002*/ 	.short	(.L_9 - .L_8)
.L_8:
        /*0004*/ 	.word	0x00000082


	//----- nvinfo : EIATTR_KPARAM_INFO
	.align		4
.L_9:
        /*0008*/ 	.byte	0x04, 0x17
        /*000a*/ 	.short	(.L_11 - .L_10)
.L_10:
        /*000c*/ 	.word	0x00000000
        /*0010*/ 	.short	0x0001
        /*0012*/ 	.short	0x0008
        /*0014*/ 	.byte	0x00, 0xf5, 0x21, 0x00


	//----- nvinfo : EIATTR_KPARAM_INFO
	.align		4
.L_11:
        /*0018*/ 	.byte	0x04, 0x17
        /*001a*/ 	.short	(.L_13 - .L_12)
.L_12:
        /*001c*/ 	.word	0x00000000
        /*0020*/ 	.short	0x0000
        /*0022*/ 	.short	0x0000
        /*0024*/ 	.byte	0x00, 0xf5, 0x21, 0x00


	//----- nvinfo : EIATTR_SPARSE_MMA_MASK
	.align		4
.L_13:
        /*0028*/ 	.byte	0x03, 0x50
        /*002a*/ 	.short	0x0000


	//----- nvinfo : EIATTR_MAXREG_COUNT
	.align		4
        /*002c*/ 	.byte	0x03, 0x1b
        /*002e*/ 	.short	0x00ff


	//----- nvinfo : EIATTR_MERCURY_ISA_VERSION
	.align		4
        /*0030*/ 	.byte	0x03, 0x5f
        /*0032*/ 	.short	0x0101


	//----- nvinfo : EIATTR_VRC_CTA_INIT_COUNT
	.align		4
        /*0034*/ 	.byte	0x02, 0x4a
	.zero		1
	.zero		1


	//----- nvinfo : EIATTR_EXIT_INSTR_OFFSETS
	.align		4
        /*0038*/ 	.byte	0x04, 0x1c
        /*003a*/ 	.short	(.L_15 - .L_14)


	//   ....[0]....
.L_14:
        /*003c*/ 	.word	0x000016b0


	//----- nvinfo : EIATTR_CRS_STACK_SIZE
	.align		4
.L_15:
        /*0040*/ 	.byte	0x04, 0x1e
        /*0042*/ 	.short	(.L_17 - .L_16)
.L_16:
        /*0044*/ 	.word	0x00000000


	//----- nvinfo : EIATTR_CBANK_PARAM_SIZE
	.align		4
.L_17:
        /*0048*/ 	.byte	0x03, 0x19
        /*004a*/ 	.short	0x0010


	//----- nvinfo : EIATTR_PARAM_CBANK
	.align		4
        /*004c*/ 	.byte	0x04, 0x0a
        /*004e*/ 	.short	(.L_19 - .L_18)
	.align		4
.L_18:
        /*0050*/ 	.word	index@(.nv.constant0._Z14microbenchmarkPfS_)
        /*0054*/ 	.short	0x0380
        /*0056*/ 	.short	0x0010


	//----- nvinfo : EIATTR_SW_WAR
	.align		4
.L_19:
        /*0058*/ 	.byte	0x04, 0x36
        /*005a*/ 	.short	(.L_21 - .L_20)
.L_20:
        /*005c*/ 	.word	0x00000008
.L_21:


//--------------------- .nv.callgraph             --------------------------
	.section	.nv.callgraph,"",@"SHT_CUDA_CALLGRAPH"
	.align	4
	.sectionentsize	8
	.align		4
        /*0000*/ 	.word	0x00000000
	.align		4
        /*0004*/ 	.word	0xffffffff
	.align		4
        /*0008*/ 	.word	0x00000000
	.align		4
        /*000c*/ 	.word	0xfffffffe
	.align		4
        /*0010*/ 	.word	0x00000000
	.align		4
        /*0014*/ 	.word	0xfffffffd
	.align		4
        /*0018*/ 	.word	0x00000000
	.align		4
        /*001c*/ 	.word	0xfffffffc


//--------------------- .text._Z14microbenchmarkPfS_ --------------------------
	.section	.text._Z14microbenchmarkPfS_,"ax",@progbits
	.align	128
        .global         _Z14microbenchmarkPfS_
        .type           _Z14microbenchmarkPfS_,@function
        .size           _Z14microbenchmarkPfS_,(.L_x_42 - _Z14microbenchmarkPfS_)
        .other          _Z14microbenchmarkPfS_,@"STO_CUDA_ENTRY STV_DEFAULT"
_Z14microbenchmarkPfS_:
.text._Z14microbenchmarkPfS_:
[----:B------:R-:W-:Y:S08]  /*0000*/  LDC R1, c[0x0][0x37c] ;  /* 0x0000df00ff017b82 */ /* 0x000ff00000000800 */
[----:B------:R-:W0:Y:S01]  /*0010*/  LDC.64 R2, c[0x0][0x380] ;  /* 0x0000e000ff027b82 */ /* 0x000e220000000a00 */
[----:B------:R-:W0:Y:S02]  /*0020*/  LDCU.64 UR6, c[0x0][0x358] ;  /* 0x00006b00ff0677ac */ /* 0x000e240008000a00 */
[----:B0-----:R0:W5:Y:S01]  /*0030*/  LDG.E R5, desc[UR6][R2.64] ;  /* 0x0000000602057981 */ /* 0x001162000c1e1900 */
[----:B------:R-:W-:-:S05]  /*0040*/  UMOV UR4, URZ ;  /* 0x000000ff00047c82 */ /* 0x000fca0008000000 */
.L_x_32:
[----:B0-----:R-:W-:Y:S01]  /*0050*/  HFMA2 R3, -RZ, RZ, 1.8271484375, 18800 ;  /* 0x3f4f7497ff037431 */ /* 0x001fe200000001ff */
[----:B------:R-:W-:Y:S01]  /*0060*/  MOV R2, 0x3f9df3b6 ;  /* 0x3f9df3b600027802 */ /* 0x000fe20000000f00 */
[----:B-----5:R-:W0:Y:S01]  /*0070*/  FCHK P0, R5, 1.2339999675750732422 ;  /* 0x3f9df3b605007902 */ /* 0x020e220000000000 */
[----:B------:R-:W-:-:S04]  /*0080*/  UIADD3 UR4, UPT, UPT, UR4, 0x20, URZ ;  /* 0x0000002004047890 */ /* 0x000fc8000fffe0ff */
[----:B------:R-:W-:Y:S01]  /*0090*/  UISETP.NE.AND UP0, UPT, UR4, 0x989680, UPT ;  /* 0x009896800400788c */ /* 0x000fe2000bf05270 */
[----:B------:R-:W-:-:S04]  /*00a0*/  FFMA R0, R3, -R2, 1 ;  /* 0x3f80000003007423 */ /* 0x000fc80000000802 */
[----:B------:R-:W-:-:S04]  /*00b0*/  FFMA R0, R0, R3, 0.81037276983261108398 ;  /* 0x3f4f749700007423 */ /* 0x000fc80000000003 */
[----:B------:R-:W-:-:S04]  /*00c0*/  FFMA R4, R0, R5, RZ ;  /* 0x0000000500047223 */ /* 0x000fc800000000ff */
[----:B------:R-:W-:-:S04]  /*00d0*/  FFMA R3, R4, -1.2339999675750732422, R5 ;  /* 0xbf9df3b604037823 */ /* 0x000fc80000000005 */
[----:B------:R-:W-:Y:S01]  /*00e0*/  FFMA R3, R0, R3, R4 ;  /* 0x0000000300037223 */ /* 0x000fe20000000004 */
[----:B0-----:R-:W-:Y:S06]  /*00f0*/  @!P0 BRA `(.L_x_0) ;  /* 0x00000000000c8947 */ /* 0x001fec0003800000 */
[----:B------:R-:W-:Y:S02]  /*0100*/  MOV R3, R5 ;  /* 0x0000000500037202 */ /* 0x000fe40000000f00 */
[----:B------:R-:W-:-:S07]  /*0110*/  MOV R4, 0x130 ;  /* 0x0000013000047802 */ /* 0x000fce0000000f00 */
[----:B------:R-:W-:Y:S05]  /*0120*/  CALL.REL.NOINC `($__internal_0_$__cuda_sm3x_div_rn_noftz_f32_slowpath) ;  /* 0x0000001400647944 */ /* 0x000fea0003c00000 */
.L_x_0:
[----:B------:R-:W-:Y:S01]  /*0130*/  MOV R5, 0x3f4f7497 ;  /* 0x3f4f749700057802 */ /* 0x000fe20000000f00 */
[----:B------:R-:W0:Y:S04]  /*0140*/  FCHK P0, R3, 1.2339999675750732422 ;  /* 0x3f9df3b603007902 */ /* 0x000e280000000000 */
[----:B------:R-:W-:-:S04]  /*0150*/  FFMA R0, R5, -R2, 1 ;  /* 0x3f80000005007423 */ /* 0x000fc80000000802 */
[----:B------:R-:W-:-:S04]  /*0160*/  FFMA R0, R0, R5, 0.81037276983261108398 ;  /* 0x3f4f749700007423 */ /* 0x000fc80000000005 */
[----:B------:R-:W-:-:S04]  /*0170*/  FFMA R4, R0, R3, RZ ;  /* 0x0000000300047223 */ /* 0x000fc800000000ff */
[----:B------:R-:W-:-:S04]  /*0180*/  FFMA R5, R4, -1.2339999675750732422, R3 ;  /* 0xbf9df3b604057823 */ /* 0x000fc80000000003 */
[----:B------:R-:W-:Y:S01]  /*0190*/  FFMA R5, R0, R5, R4 ;  /* 0x0000000500057223 */ /* 0x000fe20000000004 */
[----:B0-----:R-:W-:Y:S06]  /*01a0*/  @!P0 BRA `(.L_x_1) ;  /* 0x00000000000c8947 */ /* 0x001fec0003800000 */
[----:B------:R-:W-:-:S07]  /*01b0*/  MOV R4, 0x1d0 ;  /* 0x000001d000047802 */ /* 0x000fce0000000f00 */
[----:B------:R-:W-:Y:S05]  /*01c0*/  CALL.REL.NOINC `($__internal_0_$__cuda_sm3x_div_rn_noftz_f32_slowpath) ;  /* 0x00000014003c7944 */ /* 0x000fea0003c00000 */
[----:B------:R-:W-:-:S07]  /*01d0*/  MOV R5, R3 ;  /* 0x0000000300057202 */ /* 0x000fce0000000f00 */
.L_x_1:
[----:B------:R-:W-:Y:S01]  /*01e0*/  HFMA2 R3, -RZ, RZ, 1.8271484375, 18800 ;  /* 0x3f4f7497ff037431 */ /* 0x000fe200000001ff */
[----:B------:R-:W0:Y:S04]  /*01f0*/  FCHK P0, R5, 1.2339999675750732422 ;  /* 0x3f9df3b605007902 */ /* 0x000e280000000000 */
        /* <DEDUP_REMOVED lines=9> */
.L_x_2:
        /* <DEDUP_REMOVED lines=11> */
.L_x_3:
        /* <DEDUP_REMOVED lines=11> */
.L_x_4:
        /* <DEDUP_REMOVED lines=11> */
.L_x_5:
        /* <DEDUP_REMOVED lines=11> */
.L_x_6:
        /* <DEDUP_REMOVED lines=11> */
.L_x_7:
        /* <DEDUP_REMOVED lines=11> */
.L_x_8:
        /* <DEDUP_REMOVED lines=11> */
.L_x_9:
        /* <DEDUP_REMOVED lines=11> */
.L_x_10:
        /* <DEDUP_REMOVED lines=11> */
.L_x_11:
        /* <DEDUP_REMOVED lines=11> */
.L_x_12:
        /* <DEDUP_REMOVED lines=11> */
.L_x_13:
        /* <DEDUP_REMOVED lines=11> */
.L_x_14:
        /* <DEDUP_REMOVED lines=11> */
.L_x_15:
        /* <DEDUP_REMOVED lines=11> */
.L_x_16:
        /* <DEDUP_REMOVED lines=11> */
.L_x_17:
        /* <DEDUP_REMOVED lines=11> */
.L_x_18:
        /* <DEDUP_REMOVED lines=11> */
.L_x_19:
        /* <DEDUP_REMOVED lines=11> */
.L_x_20:
        /* <DEDUP_REMOVED lines=11> */
.L_x_21:
        /* <DEDUP_REMOVED lines=11> */
.L_x_22:
        /* <DEDUP_REMOVED lines=11> */
.L_x_23:
        /* <DEDUP_REMOVED lines=11> */
.L_x_24:
        /* <DEDUP_REMOVED lines=11> */
.L_x_25:
        /* <DEDUP_REMOVED lines=11> */
.L_x_26:
        /* <DEDUP_REMOVED lines=11> */
.L_x_27:
        /* <DEDUP_REMOVED lines=11> */
.L_x_28:
        /* <DEDUP_REMOVED lines=11> */
.L_x_29:
        /* <DEDUP_REMOVED lines=11> */
.L_x_30:
        /* <DEDUP_REMOVED lines=11> */
.L_x_31:
[----:B------:R-:W-:Y:S05]  /*1680*/  BRA.U UP0, `(.L_x_32) ;  /* 0xffffffe900707547 */ /* 0x000fea000b83ffff */
[----:B------:R-:W0:Y:S02]  /*1690*/  LDC.64 R2, c[0x0][0x388] ;  /* 0x0000e200ff027b82 */ /* 0x000e240000000a00 */
[----:B0-----:R-:W-:Y:S01]  /*16a0*/  STG.E desc[UR6][R2.64], R5 ;  /* 0x0000000502007986 */ /* 0x001fe2000c101906 */
[----:B------:R-:W-:Y:S05]  /*16b0*/  EXIT ;  /* 0x000000000000794d */ /* 0x000fea0003800000 */
        .weak           $__internal_0_$__cuda_sm3x_div_rn_noftz_f32_slowpath
        .type           $__internal_0_$__cuda_sm3x_div_rn_noftz_f32_slowpath,@function
        .size           $__internal_0_$__cuda_sm3x_div_rn_noftz_f32_slowpath,(.L_x_42 - $__internal_0_$__cuda_sm3x_div_rn_noftz_f32_slowpath)
$__internal_0_$__cuda_sm3x_div_rn_noftz_f32_slowpath:
[----:B------:R-:W-:Y:S01]  /*16c0*/  SHF.R.U32.HI R5, RZ, 0x17, R2 ;  /* 0x00000017ff057819 */ /* 0x000fe20000011602 */
[----:B------:R-:W-:Y:S01]  /*16d0*/  HFMA2 R6, -RZ, RZ, 1.9033203125, -15792 ;  /* 0x3f9df3b6ff067431 */ /* 0x000fe200000001ff */
[----:B------:R-:W-:Y:S02]  /*16e0*/  SHF.R.U32.HI R0, RZ, 0x17, R3 ;  /* 0x00000017ff007819 */ /* 0x000fe40000011603 */
[----:B------:R-:W-:Y:S02]  /*16f0*/  LOP3.LUT R5, R5, 0xff, RZ, 0xc0, !PT ;  /* 0x000000ff05057812 */ /* 0x000fe400078ec0ff */
[----:B------:R-:W-:Y:S02]  /*1700*/  LOP3.LUT R10, R0, 0xff, RZ, 0xc0, !PT ;  /* 0x000000ff000a7812 */ /* 0x000fe400078ec0ff */
[----:B------:R-:W-:Y:S02]  /*1710*/  IADD3 R8, PT, PT, R5, -0x1, RZ ;  /* 0xffffffff05087810 */ /* 0x000fe40007ffe0ff */
[----:B------:R-:W-:-:S02]  /*1720*/  IADD3 R9, PT, PT, R10, -0x1, RZ ;  /* 0xffffffff0a097810 */ /* 0x000fc40007ffe0ff */
[----:B------:R-:W-:-:S04]  /*1730*/  ISETP.GT.U32.AND P0, PT, R8, 0xfd, PT ;  /* 0x000000fd0800780c */ /* 0x000fc80003f04070 */
[----:B------:R-:W-:-:S13]  /*1740*/  ISETP.GT.U32.OR P0, PT, R9, 0xfd, P0 ;  /* 0x000000fd0900780c */ /* 0x000fda0000704470 */
[----:B------:R-:W-:Y:S01]  /*1750*/  @!P0 MOV R7, RZ ;  /* 0x000000ff00078202 */ /* 0x000fe20000000f00 */
[----:B------:R-:W-:Y:S06]  /*1760*/  @!P0 BRA `(.L_x_33) ;  /* 0x0000000000608947 */ /* 0x000fec0003800000 */
[----:B------:R-:W-:Y:S02]  /*1770*/  MOV R0, 0x3f9df3b6 ;  /* 0x3f9df3b600007802 */ /* 0x000fe40000000f00 */
[----:B------:R-:W-:Y:S02]  /*1780*/  FSETP.GTU.FTZ.AND P0, PT, |R3|, +INF , PT ;  /* 0x7f8000000300780b */ /* 0x000fe40003f1c200 */
[----:B------:R-:W-:-:S04]  /*1790*/  FSETP.GTU.FTZ.AND P1, PT, |R0|, +INF , PT ;  /* 0x7f8000000000780b */ /* 0x000fc80003f3c200 */
[----:B------:R-:W-:-:S13]  /*17a0*/  PLOP3.LUT P0, PT, P0, P1, PT, 0xf8, 0x8f ;  /* 0x00000000008f781c */ /* 0x000fda0000703f70 */
[----:B------:R-:W-:Y:S05]  /*17b0*/  @P0 BRA `(.L_x_34) ;  /* 0x0000000400440947 */ /* 0x000fea0003800000 */
[----:B------:R-:W-:-:S13]  /*17c0*/  LOP3.LUT P0, RZ, R6, 0x7fffffff, R3, 0xc8, !PT ;  /* 0x7fffffff06ff7812 */ /* 0x000fda000780c803 */
[----:B------:R-:W-:Y:S05]  /*17d0*/  @!P0 BRA `(.L_x_35) ;  /* 0x0000000400348947 */ /* 0x000fea0003800000 */
[C---:B------:R-:W-:Y:S02]  /*17e0*/  FSETP.NEU.FTZ.AND P2, PT, |R3|.reuse, +INF , PT ;  /* 0x7f8000000300780b */ /* 0x040fe40003f5d200 */
[----:B------:R-:W-:Y:S02]  /*17f0*/  FSETP.NEU.FTZ.AND P1, PT, |R0|, +INF , PT ;  /* 0x7f8000000000780b */ /* 0x000fe40003f3d200 */
[----:B------:R-:W-:-:S11]  /*1800*/  FSETP.NEU.FTZ.AND P0, PT, |R3|, +INF , PT ;  /* 0x7f8000000300780b */ /* 0x000fd60003f1d200 */
[----:B------:R-:W-:Y:S05]  /*1810*/  @!P1 BRA !P2, `(.L_x_35) ;  /* 0x0000000400249947 */ /* 0x000fea0005000000 */
[----:B------:R-:W-:-:S04]  /*1820*/  LOP3.LUT P2, RZ, R3, 0x7fffffff, RZ, 0xc0, !PT ;  /* 0x7fffffff03ff7812 */ /* 0x000fc8000784c0ff */
[----:B------:R-:W-:-:S13]  /*1830*/  PLOP3.LUT P1, PT, P1, P2, PT, 0x2f, 0xf2 ;  /* 0x0000000000f2781c */ /* 0x000fda0000f24577 */
[----:B------:R-:W-:Y:S05]  /*1840*/  @P1 BRA `(.L_x_36) ;  /* 0x0000000400101947 */ /* 0x000fea0003800000 */
[----:B------:R-:W-:-:S04]  /*1850*/  LOP3.LUT P1, RZ, R6, 0x7fffffff, RZ, 0xc0, !PT ;  /* 0x7fffffff06ff7812 */ /* 0x000fc8000782c0ff */
[----:B------:R-:W-:-:S13]  /*1860*/  PLOP3.LUT P0, PT, P0, P1, PT, 0x2f, 0xf2 ;  /* 0x0000000000f2781c */ /* 0x000fda0000702577 */
[----:B------:R-:W-:Y:S05]  /*1870*/  @P0 BRA `(.L_x_37) ;  /* 0x0000000000f80947 */ /* 0x000fea0003800000 */
[----:B------:R-:W-:Y:S02]  /*1880*/  ISETP.GE.AND P0, PT, R9, RZ, PT ;  /* 0x000000ff0900720c */ /* 0x000fe40003f06270 */
[----:B------:R-:W-:-:S11]  /*1890*/  ISETP.GE.AND P1, PT, R8, RZ, PT ;  /* 0x000000ff0800720c */ /* 0x000fd60003f26270 */
[----:B------:R-:W-:Y:S01]  /*18a0*/  @P0 MOV R7, RZ ;  /* 0x000000ff00070202 */ /* 0x000fe20000000f00 */
[----:B------:R-:W-:Y:S01]  /*18b0*/  @!P0 FFMA R3, R3, 1.84467440737095516160e+19, RZ ;  /* 0x5f80000003038823 */ /* 0x000fe200000000ff */
[----:B------:R-:W-:Y:S01]  /*18c0*/  @!P0 MOV R7, 0xffffffc0 ;  /* 0xffffffc000078802 */ /* 0x000fe20000000f00 */
[----:B------:R-:W-:-:S03]  /*18d0*/  @!P1 FFMA R6, R0, 1.84467440737095516160e+19, RZ ;  /* 0x5f80000000069823 */ /* 0x000fc600000000ff */
[----:B------:R-:W-:-:S07]  /*18e0*/  @!P1 IADD3 R7, PT, PT, R7, 0x40, RZ ;  /* 0x0000004007079810 */ /* 0x000fce0007ffe0ff */
.L_x_33:
[----:B------:R-:W-:-:S04]  /*18f0*/  LEA R9, R5, 0xc0800000, 0x17 ;  /* 0xc080000005097811 */ /* 0x000fc800078eb8ff */
[----:B------:R-:W-:Y:S02]  /*1900*/  IADD3 R9, PT, PT, -R9, R6, RZ ;  /* 0x0000000609097210 */ /* 0x000fe40007ffe1ff */
[----:B------:R-:W-:Y:S02]  /*1910*/  IADD3 R6, PT, PT, R10, -0x7f, RZ ;  /* 0xffffff810a067810 */ /* 0x000fe40007ffe0ff */
[----:B------:R-:W0:Y:S01]  /*1920*/  MUFU.RCP R8, R9 ;  /* 0x0000000900087308 */ /* 0x000e220000001000 */
[----:B------:R-:W-:Y:S02]  /*1930*/  FADD.FTZ R11, -R9, -RZ ;  /* 0x800000ff090b7221 */ /* 0x000fe40000010100 */
[C---:B------:R-:W-:Y:S01]  /*1940*/  IMAD R0, R6.reuse, -0x800000, R3 ;  /* 0xff80000006007824 */ /* 0x040fe200078e0203 */
[----:B------:R-:W-:-:S04]  /*1950*/  IADD3 R6, PT, PT, R6, 0x7f, -R5 ;  /* 0x0000007f06067810 */ /* 0x000fc80007ffe805 */
[----:B------:R-:W-:Y:S01]  /*1960*/  IADD3 R6, PT, PT, R6, R7, RZ ;  /* 0x0000000706067210 */ /* 0x000fe20007ffe0ff */
[----:B0-----:R-:W-:-:S04]  /*1970*/  FFMA R13, R8, R11, 1 ;  /* 0x3f800000080d7423 */ /* 0x001fc8000000000b */
[----:B------:R-:W-:-:S04]  /*1980*/  FFMA R10, R8, R13, R8 ;  /* 0x0000000d080a7223 */ /* 0x000fc80000000008 */
[----:B------:R-:W-:-:S04]  /*1990*/  FFMA R3, R0, R10, RZ ;  /* 0x0000000a00037223 */ /* 0x000fc800000000ff */
[----:B------:R-:W-:-:S04]  /*19a0*/  FFMA R8, R11, R3, R0 ;  /* 0x000000030b087223 */ /* 0x000fc80000000000 */
[----:B------:R-:W-:-:S04]  /*19b0*/  FFMA R13, R10, R8, R3 ;  /* 0x000000080a0d7223 */ /* 0x000fc80000000003 */
[----:B------:R-:W-:-:S04]  /*19c0*/  FFMA R8, R11, R13, R0 ;  /* 0x0000000d0b087223 */ /* 0x000fc80000000000 */
[----:B------:R-:W-:-:S05]  /*19d0*/  FFMA R0, R10, R8, R13 ;  /* 0x000000080a007223 */ /* 0x000fca000000000d */
[----:B------:R-:W-:-:S04]  /*19e0*/  SHF.R.U32.HI R3, RZ, 0x17, R0 ;  /* 0x00000017ff037819 */ /* 0x000fc80000011600 */
[----:B------:R-:W-:-:S04]  /*19f0*/  LOP3.LUT R3, R3, 0xff, RZ, 0xc0, !PT ;  /* 0x000000ff03037812 */ /* 0x000fc800078ec0ff */
[----:B------:R-:W-:-:S04]  /*1a00*/  IADD3 R7, PT, PT, R3, R6, RZ ;  /* 0x0000000603077210 */ /* 0x000fc80007ffe0ff */
[----:B------:R-:W-:-:S04]  /*1a10*/  IADD3 R3, PT, PT, R7, -0x1, RZ ;  /* 0xffffffff07037810 */ /* 0x000fc80007ffe0ff */
[----:B------:R-:W-:-:S13]  /*1a20*/  ISETP.GE.U32.AND P0, PT, R3, 0xfe, PT ;  /* 0x000000fe0300780c */ /* 0x000fda0003f06070 */
[----:B------:R-:W-:Y:S05]  /*1a30*/  @!P0 BRA `(.L_x_38) ;  /* 0x0000000000808947 */ /* 0x000fea0003800000 */
[----:B------:R-:W-:-:S13]  /*1a40*/  ISETP.GT.AND P0, PT, R7, 0xfe, PT ;  /* 0x000000fe0700780c */ /* 0x000fda0003f04270 */
[----:B------:R-:W-:Y:S05]  /*1a50*/  @P0 BRA `(.L_x_39) ;  /* 0x00000000006c0947 */ /* 0x000fea0003800000 */
[----:B------:R-:W-:-:S13]  /*1a60*/  ISETP.GE.AND P0, PT, R7, 0x1, PT ;  /* 0x000000010700780c */ /* 0x000fda0003f06270 */
[----:B------:R-:W-:Y:S05]  /*1a70*/  @P0 BRA `(.L_x_40) ;  /* 0x0000000000980947 */ /* 0x000fea0003800000 */
[----:B------:R-:W-:Y:S02]  /*1a80*/  ISETP.GE.AND P0, PT, R7, -0x18, PT ;  /* 0xffffffe80700780c */ /* 0x000fe40003f06270 */
[----:B------:R-:W-:-:S11]  /*1a90*/  LOP3.LUT R0, R0, 0x80000000, RZ, 0xc0, !PT ;  /* 0x8000000000007812 */ /* 0x000fd600078ec0ff */
[----:B------:R-:W-:Y:S05]  /*1aa0*/  @!P0 BRA `(.L_x_40) ;  /* 0x00000000008c8947 */ /* 0x000fea0003800000 */
[CCC-:B------:R-:W-:Y:S01]  /*1ab0*/  FFMA.RZ R3, R10.reuse, R8.reuse, R13.reuse ;  /* 0x000000080a037223 */ /* 0x1c0fe2000000c00d */
[CCC-:B------:R-:W-:Y:S01]  /*1ac0*/  FFMA.RM R6, R10.reuse, R8.reuse, R13.reuse ;  /* 0x000000080a067223 */ /* 0x1c0fe2000000400d */
[C---:B------:R-:W-:Y:S02]  /*1ad0*/  ISETP.NE.AND P2, PT, R7.reuse, RZ, PT ;  /* 0x000000ff0700720c */ /* 0x040fe40003f45270 */
[----:B------:R-:W-:Y:S02]  /*1ae0*/  ISETP.NE.AND P1, PT, R7, RZ, PT ;  /* 0x000000ff0700720c */ /* 0x000fe40003f25270 */
[----:B------:R-:W-:Y:S01]  /*1af0*/  LOP3.LUT R5, R3, 0x7fffff, RZ, 0xc0, !PT ;  /* 0x007fffff03057812 */ /* 0x000fe200078ec0ff */
[----:B------:R-:W-:Y:S01]  /*1b00*/  FFMA.RP R3, R10, R8, R13 ;  /* 0x000000080a037223 */ /* 0x000fe2000000800d */
[----:B------:R-:W-:Y:S02]  /*1b10*/  IADD3 R8, PT, PT, R7, 0x20, RZ ;  /* 0x0000002007087810 */ /* 0x000fe40007ffe0ff */
[----:B------:R-:W-:-:S02]  /*1b20*/  LOP3.LUT R5, R5, 0x800000, RZ, 0xfc, !PT ;  /* 0x0080000005057812 */ /* 0x000fc400078efcff */
[----:B------:R-:W-:Y:S02]  /*1b30*/  IADD3 R7, PT, PT, -R7, RZ, RZ ;  /* 0x000000ff07077210 */ /* 0x000fe40007ffe1ff */
[----:B------:R-:W-:Y:S02]  /*1b40*/  SHF.L.U32 R8, R5, R8, RZ ;  /* 0x0000000805087219 */ /* 0x000fe400000006ff */
[----:B------:R-:W-:Y:S02]  /*1b50*/  FSETP.NEU.FTZ.AND P0, PT, R3, R6, PT ;  /* 0x000000060300720b */ /* 0x000fe40003f1d000 */
[----:B------:R-:W-:Y:S02]  /*1b60*/  SEL R6, R7, RZ, P2 ;  /* 0x000000ff07067207 */ /* 0x000fe40001000000 */
[----:B------:R-:W-:Y:S02]  /*1b70*/  ISETP.NE.AND P1, PT, R8, RZ, P1 ;  /* 0x000000ff0800720c */ /* 0x000fe40000f25270 */
[----:B------:R-:W-:-:S02]  /*1b80*/  SHF.R.U32.HI R6, RZ, R6, R5 ;  /* 0x00000006ff067219 */ /* 0x000fc40000011605 */
[----:B------:R-:W-:Y:S02]  /*1b90*/  PLOP3.LUT P0, PT, P0, P1, PT, 0xf8, 0x8f ;  /* 0x00000000008f781c */ /* 0x000fe40000703f70 */
[----:B------:R-:W-:Y:S02]  /*1ba0*/  SHF.R.U32.HI R8, RZ, 0x1, R6 ;  /* 0x00000001ff087819 */ /* 0x000fe40000011606 */
[----:B------:R-:W-:-:S04]  /*1bb0*/  SEL R3, RZ, 0x1, !P0 ;  /* 0x00000001ff037807 */ /* 0x000fc80004000000 */
[----:B------:R-:W-:-:S04]  /*1bc0*/  LOP3.LUT R3, R3, 0x1, R8, 0xf8, !PT ;  /* 0x0000000103037812 */ /* 0x000fc800078ef808 */
[----:B------:R-:W-:-:S04]  /*1bd0*/  LOP3.LUT R3, R3, R6, RZ, 0xc0, !PT ;  /* 0x0000000603037212 */ /* 0x000fc800078ec0ff */
[----:B------:R-:W-:-:S04]  /*1be0*/  IADD3 R3, PT, PT, R8, R3, RZ ;  /* 0x0000000308037210 */ /* 0x000fc80007ffe0ff */
[----:B------:R-:W-:Y:S01]  /*1bf0*/  LOP3.LUT R0, R3, R0, RZ, 0xfc, !PT ;  /* 0x0000000003007212 */ /* 0x000fe200078efcff */
[----:B------:R-:W-:Y:S06]  /*1c00*/  BRA `(.L_x_40) ;  /* 0x0000000000347947 */ /* 0x000fec0003800000 */
.L_x_39:
[----:B------:R-:W-:-:S04]  /*1c10*/  LOP3.LUT R0, R0, 0x80000000, RZ, 0xc0, !PT ;  /* 0x8000000000007812 */ /* 0x000fc800078ec0ff */
[----:B------:R-:W-:Y:S01]  /*1c20*/  LOP3.LUT R0, R0, 0x7f800000, RZ, 0xfc, !PT ;  /* 0x7f80000000007812 */ /* 0x000fe200078efcff */
[----:B------:R-:W-:Y:S06]  /*1c30*/  BRA `(.L_x_40) ;  /* 0x0000000000287947 */ /* 0x000fec0003800000 */
.L_x_38:
[----:B------:R-:W-:Y:S01]  /*1c40*/  LEA R0, R6, R0, 0x17 ;  /* 0x0000000006007211 */ /* 0x000fe200078eb8ff */
[----:B------:R-:W-:Y:S06]  /*1c50*/  BRA `(.L_x_40) ;  /* 0x0000000000207947 */ /* 0x000fec0003800000 */
.L_x_37:
[----:B------:R-:W-:-:S04]  /*1c60*/  LOP3.LUT R0, R6, 0x80000000, R3, 0x48, !PT ;  /* 0x8000000006007812 */ /* 0x000fc800078e4803 */
[----:B------:R-:W-:Y:S01]  /*1c70*/  LOP3.LUT R0, R0, 0x7f800000, RZ, 0xfc, !PT ;  /* 0x7f80000000007812 */ /* 0x000fe200078efcff */
[----:B------:R-:W-:Y:S06]  /*1c80*/  BRA `(.L_x_40) ;  /* 0x0000000000147947 */ /* 0x000fec0003800000 */
.L_x_36:
[----:B------:R-:W-:Y:S01]  /*1c90*/  LOP3.LUT R0, R6, 0x80000000, R3, 0x48, !PT ;  /* 0x8000000006007812 */ /* 0x000fe200078e4803 */
[----:B------:R-:W-:Y:S06]  /*1ca0*/  BRA `(.L_x_40) ;  /* 0x00000000000c7947 */ /* 0x000fec0003800000 */
.L_x_35:
[----:B------:R-:W0:Y:S01]  /*1cb0*/  MUFU.RSQ R0, -QNAN ;  /* 0xffc0000000007908 */ /* 0x000e220000001400 */
[----:B------:R-:W-:Y:S05]  /*1cc0*/  BRA `(.L_x_40) ;  /* 0x0000000000047947 */ /* 0x000fea0003800000 */
.L_x_34:
[----:B------:R-:W-:-:S07]  /*1cd0*/  FADD.FTZ R0, R3, R0 ;  /* 0x0000000003007221 */ /* 0x000fce0000010000 */
.L_x_40:
[----:B------:R-:W-:Y:S01]  /*1ce0*/  HFMA2 R5, -RZ, RZ, 0, 0 ;  /* 0x00000000ff057431 */ /* 0x000fe200000001ff */
[----:B0-----:R-:W-:-:S03]  /*1cf0*/  MOV R3, R0 ;  /* 0x0000000000037202 */ /* 0x001fc60000000f00 */
[----:B------:R-:W-:Y:S05]  /*1d00*/  RET.REL.NODEC R4 `(_Z14microbenchmarkPfS_) ;  /* 0xffffffe004bc7950 */ /* 0x000fea0003c3ffff */
.L_x_41:
[----:B------:R-:W-:-:S00]  /*1d10*/  BRA `(.L_x_41) ;  /* 0xfffffffc00fc7947 */ /* 0x000fc0000383ffff */
[----:B------:R-:W-:-:S00]  /*1d20*/  NOP ;  /* 0x0000000000007918 */ /* 0x000fc00000000000 */
        /* <DEDUP_REMOVED lines=13> */
.L_x_42:


//--------------------- .nv.shared.reserved.0     --------------------------
	.section	.nv.shared.reserved.0,"aw",@nobits
	.weak		__nv_reservedSMEM_offset_0_alias
	.size		__nv_reservedSMEM_offset_0_alias, 0, 64
	.other		__nv_reservedSMEM_offset_0_alias,@"STO_CUDA_RESERVED_SHARED STV_DEFAULT"
__nv_reservedSMEM_offset_0_alias:
	.zero		0
	.zero		64


//--------------------- .nv.constant0._Z14microbenchmarkPfS_ --------------------------
	.section	.nv.constant0._Z14microbenchmarkPfS_,"a",@progbits
	.sectionflags	@""
	.align	4
.nv.constant0._Z14microbenchmarkPfS_:
	.zero		912


//--------------------- SYMBOLS --------------------------

	.type		.nv.reservedSmem.offset0,@object
	.size		.nv.reservedSmem.offset0,0x4
